//
// Generated by NVIDIA NVVM Compiler
//
// Compiler Build ID: CL-36424714
// Cuda compilation tools, release 13.0, V13.0.88
// Based on NVVM 20.0.0
//

.version 9.0
.target sm_100
.address_size 64

	// .globl	_Z30lower_triangular_matmul_kernelPKfS0_Pfi

.visible .entry _Z30lower_triangular_matmul_kernelPKfS0_Pfi(
	.param .u64 .ptr .align 1 _Z30lower_triangular_matmul_kernelPKfS0_Pfi_param_0,
	.param .u64 .ptr .align 1 _Z30lower_triangular_matmul_kernelPKfS0_Pfi_param_1,
	.param .u64 .ptr .align 1 _Z30lower_triangular_matmul_kernelPKfS0_Pfi_param_2,
	.param .u32 _Z30lower_triangular_matmul_kernelPKfS0_Pfi_param_3
)
{
	.reg .pred 	%p<11>;
	.reg .b32 	%r<51>;
	.reg .b32 	%f<67>;
	.reg .b64 	%rd<41>;

	ld.param.u64 	%rd4, [_Z30lower_triangular_matmul_kernelPKfS0_Pfi_param_0];
	ld.param.u64 	%rd5, [_Z30lower_triangular_matmul_kernelPKfS0_Pfi_param_1];
	ld.param.u64 	%rd6, [_Z30lower_triangular_matmul_kernelPKfS0_Pfi_param_2];
	ld.param.u32 	%r24, [_Z30lower_triangular_matmul_kernelPKfS0_Pfi_param_3];
	cvta.to.global.u64 	%rd1, %rd6;
	cvta.to.global.u64 	%rd2, %rd5;
	cvta.to.global.u64 	%rd3, %rd4;
	mov.u32 	%r25, %ctaid.y;
	mov.u32 	%r26, %ntid.y;
	mov.u32 	%r27, %tid.y;
	mad.lo.s32 	%r1, %r25, %r26, %r27;
	mov.u32 	%r28, %ctaid.x;
	mov.u32 	%r29, %ntid.x;
	mov.u32 	%r30, %tid.x;
	mad.lo.s32 	%r2, %r28, %r29, %r30;
	max.s32 	%r31, %r1, %r2;
	setp.ge.s32 	%p1, %r31, %r24;
	@%p1 bra 	$L__BB0_15;
	setp.lt.s32 	%p2, %r1, %r2;
	@%p2 bra 	$L__BB0_14;
	mul.lo.s32 	%r3, %r24, %r1;
	sub.s32 	%r32, %r1, %r2;
	add.s32 	%r4, %r32, 1;
	and.b32  	%r5, %r4, 7;
	setp.lt.u32 	%p3, %r32, 7;
	mov.f32 	%f66, 0f00000000;
	mov.u32 	%r48, %r2;
	@%p3 bra 	$L__BB0_5;
	mad.lo.s32 	%r46, %r24, %r2, %r2;
	shl.b32 	%r7, %r24, 3;
	add.s32 	%r45, %r2, %r3;
	and.b32  	%r33, %r4, -8;
	neg.s32 	%r44, %r33;
	mov.f32 	%f66, 0f00000000;
	mul.wide.s32 	%rd11, %r24, 4;
	mov.u32 	%r48, %r2;
$L__BB0_4:
	.pragma "nounroll";
	mul.wide.s32 	%rd7, %r45, 4;
	add.s64 	%rd8, %rd3, %rd7;
	ld.global.f32 	%f16, [%rd8];
	mul.wide.s32 	%rd9, %r46, 4;
	add.s64 	%rd10, %rd2, %rd9;
	ld.global.f32 	%f17, [%rd10];
	fma.rn.f32 	%f18, %f16, %f17, %f66;
	ld.global.f32 	%f19, [%rd8+4];
	add.s64 	%rd12, %rd10, %rd11;
	ld.global.f32 	%f20, [%rd12];
	fma.rn.f32 	%f21, %f19, %f20, %f18;
	ld.global.f32 	%f22, [%rd8+8];
	add.s64 	%rd13, %rd12, %rd11;
	ld.global.f32 	%f23, [%rd13];
	fma.rn.f32 	%f24, %f22, %f23, %f21;
	ld.global.f32 	%f25, [%rd8+12];
	add.s64 	%rd14, %rd13, %rd11;
	ld.global.f32 	%f26, [%rd14];
	fma.rn.f32 	%f27, %f25, %f26, %f24;
	ld.global.f32 	%f28, [%rd8+16];
	add.s64 	%rd15, %rd14, %rd11;
	ld.global.f32 	%f29, [%rd15];
	fma.rn.f32 	%f30, %f28, %f29, %f27;
	ld.global.f32 	%f31, [%rd8+20];
	add.s64 	%rd16, %rd15, %rd11;
	ld.global.f32 	%f32, [%rd16];
	fma.rn.f32 	%f33, %f31, %f32, %f30;
	ld.global.f32 	%f34, [%rd8+24];
	add.s64 	%rd17, %rd16, %rd11;
	ld.global.f32 	%f35, [%rd17];
	fma.rn.f32 	%f36, %f34, %f35, %f33;
	ld.global.f32 	%f37, [%rd8+28];
	add.s64 	%rd18, %rd17, %rd11;
	ld.global.f32 	%f38, [%rd18];
	fma.rn.f32 	%f66, %f37, %f38, %f36;
	add.s32 	%r48, %r48, 8;
	add.s32 	%r46, %r46, %r7;
	add.s32 	%r45, %r45, 8;
	add.s32 	%r44, %r44, 8;
	setp.ne.s32 	%p4, %r44, 0;
	@%p4 bra 	$L__BB0_4;
$L__BB0_5:
	setp.eq.s32 	%p5, %r5, 0;
	@%p5 bra 	$L__BB0_13;
	and.b32  	%r19, %r4, 3;
	setp.lt.u32 	%p6, %r5, 4;
	@%p6 bra 	$L__BB0_8;
	add.s32 	%r34, %r48, %r3;
	mul.wide.s32 	%rd19, %r34, 4;
	add.s64 	%rd20, %rd3, %rd19;
	ld.global.f32 	%f40, [%rd20];
	mad.lo.s32 	%r35, %r48, %r24, %r2;
	mul.wide.s32 	%rd21, %r35, 4;
	add.s64 	%rd22, %rd2, %rd21;
	ld.global.f32 	%f41, [%rd22];
	fma.rn.f32 	%f42, %f40, %f41, %f66;
	ld.global.f32 	%f43, [%rd20+4];
	mul.wide.s32 	%rd23, %r24, 4;
	add.s64 	%rd24, %rd22, %rd23;
	ld.global.f32 	%f44, [%rd24];
	fma.rn.f32 	%f45, %f43, %f44, %f42;
	ld.global.f32 	%f46, [%rd20+8];
	add.s64 	%rd25, %rd24, %rd23;
	ld.global.f32 	%f47, [%rd25];
	fma.rn.f32 	%f48, %f46, %f47, %f45;
	ld.global.f32 	%f49, [%rd20+12];
	add.s64 	%rd26, %rd25, %rd23;
	ld.global.f32 	%f50, [%rd26];
	fma.rn.f32 	%f66, %f49, %f50, %f48;
	add.s32 	%r48, %r48, 4;
$L__BB0_8:
	setp.eq.s32 	%p7, %r19, 0;
	@%p7 bra 	$L__BB0_13;
	setp.eq.s32 	%p8, %r19, 1;
	@%p8 bra 	$L__BB0_11;
	add.s32 	%r36, %r48, %r3;
	mul.wide.s32 	%rd27, %r36, 4;
	add.s64 	%rd28, %rd3, %rd27;
	ld.global.f32 	%f52, [%rd28];
	mad.lo.s32 	%r37, %r48, %r24, %r2;
	mul.wide.s32 	%rd29, %r37, 4;
	add.s64 	%rd30, %rd2, %rd29;
	ld.global.f32 	%f53, [%rd30];
	fma.rn.f32 	%f54, %f52, %f53, %f66;
	ld.global.f32 	%f55, [%rd28+4];
	mul.wide.s32 	%rd31, %r24, 4;
	add.s64 	%rd32, %rd30, %rd31;
	ld.global.f32 	%f56, [%rd32];
	fma.rn.f32 	%f66, %f55, %f56, %f54;
	add.s32 	%r48, %r48, 2;
$L__BB0_11:
	and.b32  	%r38, %r4, 1;
	setp.eq.b32 	%p9, %r38, 1;
	not.pred 	%p10, %p9;
	@%p10 bra 	$L__BB0_13;
	add.s32 	%r39, %r48, %r3;
	mul.wide.s32 	%rd33, %r39, 4;
	add.s64 	%rd34, %rd3, %rd33;
	ld.global.f32 	%f57, [%rd34];
	mad.lo.s32 	%r40, %r48, %r24, %r2;
	mul.wide.s32 	%rd35, %r40, 4;
	add.s64 	%rd36, %rd2, %rd35;
	ld.global.f32 	%f58, [%rd36];
	fma.rn.f32 	%f66, %f57, %f58, %f66;
$L__BB0_13:
	add.s32 	%r41, %r3, %r2;
	mul.wide.s32 	%rd37, %r41, 4;
	add.s64 	%rd38, %rd1, %rd37;
	st.global.f32 	[%rd38], %f66;
	bra.uni 	$L__BB0_15;
$L__BB0_14:
	mad.lo.s32 	%r42, %r24, %r1, %r2;
	mul.wide.u32 	%rd39, %r42, 4;
	add.s64 	%rd40, %rd1, %rd39;
	mov.b32 	%r43, 0;
	st.global.u32 	[%rd40], %r43;
$L__BB0_15:
	ret;

}


// ===== COMPILED SASS (sm_100) =====

	.target	sm_100

	.elftype	@"ET_EXEC"


//--------------------- .note.nv.tkinfo           --------------------------
	.section	.note.nv.tkinfo,"",@"SHT_NOTE"
	.sectionflags	@"SHF_NOTE_NV_TKINFO"
	.tkinfo
        /*0018*/ 	.word	0x00000002
        /*0030*/ 	.string	""
        /*0030*/ 	.string	"ptxas"
        /*0030*/ 	.string	"Cuda compilation tools, release 13.0, V13.0.88"
        /*0030*/ 	.string	"Build cuda_13.0.r13.0/compiler.36424714_0"
        /*0030*/ 	.string	"-arch sm_100 -m 64 "



//--------------------- .note.nv.cuinfo           --------------------------
	.section	.note.nv.cuinfo,"",@"SHT_NOTE"
	.sectionflags	@"SHF_NOTE_NV_CUINFO"
        /*0018*/ 	.short	0x0002
        /*001a*/ 	.short	0x0064
        /*001c*/ 	.short	0x0082
	.zero		2


//--------------------- .nv.info                  --------------------------
	.section	.nv.info,"",@"SHT_CUDA_INFO"
	.align	4


	//----- nvinfo : EIATTR_REGCOUNT
	.align		4
        /*0000*/ 	.byte	0x04, 0x2f
        /*0002*/ 	.short	(.L_1 - .L_0)
	.align		4
.L_0:
        /*0004*/ 	.word	index@(_Z30lower_triangular_matmul_kernelPKfS0_Pfi)
        /*0008*/ 	.word	0x00000020


	//----- nvinfo : EIATTR_FRAME_SIZE
	.align		4
.L_1:
        /*000c*/ 	.byte	0x04, 0x11
        /*000e*/ 	.short	(.L_3 - .L_2)
	.align		4
.L_2:
        /*0010*/ 	.word	index@(_Z30lower_triangular_matmul_kernelPKfS0_Pfi)
        /*0014*/ 	.word	0x00000000


	//----- nvinfo : EIATTR_MIN_STACK_SIZE
	.align		4
.L_3:
        /*0018*/ 	.byte	0x04, 0x12
        /*001a*/ 	.short	(.L_5 - .L_4)
	.align		4
.L_4:
        /*001c*/ 	.word	index@(_Z30lower_triangular_matmul_kernelPKfS0_Pfi)
        /*0020*/ 	.word	0x00000000
.L_5:


//--------------------- .nv.compat                --------------------------
	.section	.nv.compat,"",@"SHT_CUDA_COMPAT_INFO"
	.align	4
        /*0000*/ 	.byte	0x02, 0x09, 0x00, 0x00, 0x02, 0x02, 0x01, 0x00, 0x02, 0x05, 0x05, 0x00, 0x03, 0x07, 0x01, 0x01
        /*0010*/ 	.byte	0x02, 0x03, 0x00, 0x00, 0x02, 0x06, 0x01, 0x00, 0x04, 0x0b, 0x08, 0x00, 0x09, 0x00, 0x00, 0x00
        /*0020*/ 	.byte	0x00, 0x00, 0x00, 0x00


//--------------------- .nv.info._Z30lower_triangular_matmul_kernelPKfS0_Pfi --------------------------
	.section	.nv.info._Z30lower_triangular_matmul_kernelPKfS0_Pfi,"",@"SHT_CUDA_INFO"
	.sectionflags	@""
	.align	4


	//----- nvinfo : EIATTR_CUDA_API_VERSION
	.align		4
        /*0000*/ 	.byte	0x04, 0x37
        /*0002*/ 	.short	(.L_7 - .L_6)
.L_6:
        /*0004*/ 	.word	0x00000082


	//----- nvinfo : EIATTR_KPARAM_INFO
	.align		4
.L_7:
        /*0008*/ 	.byte	0x04, 0x17
        /*000a*/ 	.short	(.L_9 - .L_8)
.L_8:
        /*000c*/ 	.word	0x00000000
        /*0010*/ 	.short	0x0003
        /*0012*/ 	.short	0x0018
        /*0014*/ 	.byte	0x00, 0xf0, 0x11, 0x00


	//----- nvinfo : EIATTR_KPARAM_INFO
	.align		4
.L_9:
        /*0018*/ 	.byte	0x04, 0x17
        /*001a*/ 	.short	(.L_11 - .L_10)
.L_10:
        /*001c*/ 	.word	0x00000000
        /*0020*/ 	.short	0x0002
        /*0022*/ 	.short	0x0010
        /*0024*/ 	.byte	0x00, 0xf5, 0x21, 0x00


	//----- nvinfo : EIATTR_KPARAM_INFO
	.align		4
.L_11:
        /*0028*/ 	.byte	0x04, 0x17
        /*002a*/ 	.short	(.L_13 - .L_12)
.L_12:
        /*002c*/ 	.word	0x00000000
        /*0030*/ 	.short	0x0001
        /*0032*/ 	.short	0x0008
        /*0034*/ 	.byte	0x00, 0xf5, 0x21, 0x00


	//----- nvinfo : EIATTR_KPARAM_INFO
	.align		4
.L_13:
        /*0038*/ 	.byte	0x04, 0x17
        /*003a*/ 	.short	(.L_15 - .L_14)
.L_14:
        /*003c*/ 	.word	0x00000000
        /*0040*/ 	.short	0x0000
        /*0042*/ 	.short	0x0000
        /*0044*/ 	.byte	0x00, 0xf5, 0x21, 0x00


	//----- nvinfo : EIATTR_SPARSE_MMA_MASK
	.align		4
.L_15:
        /*0048*/ 	.byte	0x03, 0x50
        /*004a*/ 	.short	0x0000


	//----- nvinfo : EIATTR_MAXREG_COUNT
	.align		4
        /*004c*/ 	.byte	0x03, 0x1b
        /*004e*/ 	.short	0x00ff


	//----- nvinfo : EIATTR_MERCURY_ISA_VERSION
	.align		4
        /*0050*/ 	.byte	0x03, 0x5f
        /*0052*/ 	.short	0x0101


	//----- nvinfo : EIATTR_VRC_CTA_INIT_COUNT
	.align		4
        /*0054*/ 	.byte	0x02, 0x4a
	.zero		1
	.zero		1


	//----- nvinfo : EIATTR_EXIT_INSTR_OFFSETS
	.align		4
        /*0058*/ 	.byte	0x04, 0x1c
        /*005a*/ 	.short	(.L_17 - .L_16)


	//   ....[0]....
.L_16:
        /*005c*/ 	.word	0x000000c0


	//   ....[1]....
        /*0060*/ 	.word	0x00000870


	//   ....[2]....
        /*0064*/ 	.word	0x000008c0


	//----- nvinfo : EIATTR_CRS_STACK_SIZE
	.align		4
.L_17:
        /*0068*/ 	.byte	0x04, 0x1e
        /*006a*/ 	.short	(.L_19 - .L_18)
.L_18:
        /*006c*/ 	.word	0x00000000


	//----- nvinfo : EIATTR_CBANK_PARAM_SIZE
	.align		4
.L_19:
        /*0070*/ 	.byte	0x03, 0x19
        /*0072*/ 	.short	0x001c


	//----- nvinfo : EIATTR_PARAM_CBANK
	.align		4
        /*0074*/ 	.byte	0x04, 0x0a
        /*0076*/ 	.short	(.L_21 - .L_20)
	.align		4
.L_20:
        /*0078*/ 	.word	index@(.nv.constant0._Z30lower_triangular_matmul_kernelPKfS0_Pfi)
        /*007c*/ 	.short	0x0380
        /*007e*/ 	.short	0x001c


	//----- nvinfo : EIATTR_SW_WAR
	.align		4
.L_21:
        /*0080*/ 	.byte	0x04, 0x36
        /*0082*/ 	.short	(.L_23 - .L_22)
.L_22:
        /*0084*/ 	.word	0x00000008
.L_23:


//--------------------- .nv.callgraph             --------------------------
	.section	.nv.callgraph,"",@"SHT_CUDA_CALLGRAPH"
	.align	4
	.sectionentsize	8
	.align		4
        /*0000*/ 	.word	0x00000000
	.align		4
        /*0004*/ 	.word	0xffffffff
	.align		4
        /*0008*/ 	.word	0x00000000
	.align		4
        /*000c*/ 	.word	0xfffffffe
	.align		4
        /*0010*/ 	.word	0x00000000
	.align		4
        /*0014*/ 	.word	0xfffffffd
	.align		4
        /*0018*/ 	.word	0x00000000
	.align		4
        /*001c*/ 	.word	0xfffffffc


//--------------------- .text._Z30lower_triangular_matmul_kernelPKfS0_Pfi --------------------------
	.section	.text._Z30lower_triangular_matmul_kernelPKfS0_Pfi,"ax",@progbits
	.align	128
        .global         _Z30lower_triangular_matmul_kernelPKfS0_Pfi
        .type           _Z30lower_triangular_matmul_kernelPKfS0_Pfi,@function
        .size           _Z30lower_triangular_matmul_kernelPKfS0_Pfi,(.L_x_9 - _Z30lower_triangular_matmul_kernelPKfS0_Pfi)
        .other          _Z30lower_triangular_matmul_kernelPKfS0_Pfi,@"STO_CUDA_ENTRY STV_DEFAULT"
_Z30lower_triangular_matmul_kernelPKfS0_Pfi:
.text._Z30lower_triangular_matmul_kernelPKfS0_Pfi:
[----:B------:R-:W-:Y:S01]  /*0000*/  LDC R1, c[0x0][0x37c] ;  /* 0x0000df00ff017b82 */ /* 0x000fe20000000800 */
[----:B------:R-:W0:Y:S07]  /*0010*/  S2R R3, SR_TID.Y ;  /* 0x0000000000037919 */ /* 0x000e2e0000002200 */
[----:B------:R-:W0:Y:S01]  /*0020*/  LDC R0, c[0x0][0x364] ;  /* 0x0000d900ff007b82 */ /* 0x000e220000000800 */
[----:B------:R-:W1:Y:S07]  /*0030*/  S2R R5, SR_TID.X ;  /* 0x0000000000057919 */ /* 0x000e6e0000002100 */
[----:B------:R-:W0:Y:S08]  /*0040*/  S2UR UR4, SR_CTAID.Y ;  /* 0x00000000000479c3 */ /* 0x000e300000002600 */
[----:B------:R-:W1:Y:S08]  /*0050*/  S2UR UR5, SR_CTAID.X ;  /* 0x00000000000579c3 */ /* 0x000e700000002500 */
[----:B------:R-:W1:Y:S08]  /*0060*/  LDC R14, c[0x0][0x360] ;  /* 0x0000d800ff0e7b82 */ /* 0x000e700000000800 */
[----:B------:R-:W2:Y:S01]  /*0070*/  LDC R15, c[0x0][0x398] ;  /* 0x0000e600ff0f7b82 */ /* 0x000ea20000000800 */
[----:B0-----:R-:W-:-:S02]  /*0080*/  IMAD R0, R0, UR4, R3 ;  /* 0x0000000400007c24 */ /* 0x001fc4000f8e0203 */
[----:B-1----:R-:W-:-:S05]  /*0090*/  IMAD R14, R14, UR5, R5 ;  /* 0x000000050e0e7c24 */ /* 0x002fca000f8e0205 */
[----:B------:R-:W-:-:S04]  /*00a0*/  VIMNMX R2, PT, PT, R0, R14, !PT ;  /* 0x0000000e00027248 */ /* 0x000fc80007fe0100 */
[----:B--2---:R-:W-:-:S13]  /*00b0*/  ISETP.GE.AND P0, PT, R2, R15, PT ;  /* 0x0000000f0200720c */ /* 0x004fda0003f06270 */
[----:B------:R-:W-:Y:S05]  /*00c0*/  @P0 EXIT ;  /* 0x000000000000094d */ /* 0x000fea0003800000 */
[----:B------:R-:W-:Y:S01]  /*00d0*/  ISETP.GE.AND P0, PT, R0, R14, PT ;  /* 0x0000000e0000720c */ /* 0x000fe20003f06270 */
[----:B------:R-:W0:-:S12]  /*00e0*/  LDCU.64 UR4, c[0x0][0x358] ;  /* 0x00006b00ff0477ac */ /* 0x000e180008000a00 */
[----:B------:R-:W-:Y:S05]  /*00f0*/  @!P0 BRA `(.L_x_0) ;  /* 0x0000000400e08947 */ /* 0x000fea0003800000 */
[-C--:B------:R-:W-:Y:S01]  /*0100*/  IADD3 R2, PT, PT, R0, -R14.reuse, RZ ;  /* 0x8000000e00027210 */ /* 0x080fe20007ffe0ff */
[----:B------:R-:W-:Y:S01]  /*0110*/  BSSY.RECONVERGENT B0, `(.L_x_1) ;  /* 0x0000037000007945 */ /* 0x000fe20003800200 */
[----:B------:R-:W-:Y:S01]  /*0120*/  HFMA2 R26, -RZ, RZ, 0, 0 ;  /* 0x00000000ff1a7431 */ /* 0x000fe200000001ff */
[----:B------:R-:W-:Y:S02]  /*0130*/  MOV R18, R14 ;  /* 0x0000000e00127202 */ /* 0x000fe40000000f00 */
[C---:B------:R-:W-:Y:S02]  /*0140*/  ISETP.GE.U32.AND P1, PT, R2.reuse, 0x7, PT ;  /* 0x000000070200780c */ /* 0x040fe40003f26070 */
[----:B------:R-:W-:-:S04]  /*0150*/  IADD3 R16, PT, PT, R2, 0x1, RZ ;  /* 0x0000000102107810 */ /* 0x000fc80007ffe0ff */
[----:B------:R-:W-:-:S04]  /*0160*/  LOP3.LUT R25, R16, 0x7, RZ, 0xc0, !PT ;  /* 0x0000000710197812 */ /* 0x000fc800078ec0ff */
[----:B------:R-:W-:-:S03]  /*0170*/  ISETP.NE.AND P0, PT, R25, RZ, PT ;  /* 0x000000ff1900720c */ /* 0x000fc60003f05270 */
[----:B------:R-:W-:Y:S10]  /*0180*/  @!P1 BRA `(.L_x_2) ;  /* 0x0000000000bc9947 */ /* 0x000ff40003800000 */
[----:B------:R-:W-:Y:S01]  /*0190*/  LOP3.LUT R19, R16, 0xfffffff8, RZ, 0xc0, !PT ;  /* 0xfffffff810137812 */ /* 0x000fe200078ec0ff */
[-CC-:B------:R-:W-:Y:S01]  /*01a0*/  IMAD R20, R14, R15.reuse, R14.reuse ;  /* 0x0000000f0e147224 */ /* 0x180fe200078e020e */
[----:B------:R-:W-:Y:S01]  /*01b0*/  MOV R26, RZ ;  /* 0x000000ff001a7202 */ /* 0x000fe20000000f00 */
[----:B------:R-:W-:Y:S01]  /*01c0*/  IMAD R17, R0, R15, R14 ;  /* 0x0000000f00117224 */ /* 0x000fe200078e020e */
[----:B------:R-:W-:Y:S02]  /*01d0*/  MOV R18, R14 ;  /* 0x0000000e00127202 */ /* 0x000fe40000000f00 */
[----:B------:R-:W-:-:S07]  /*01e0*/  IADD3 R19, PT, PT, -R19, RZ, RZ ;  /* 0x000000ff13137210 */ /* 0x000fce0007ffe1ff */
.L_x_3:
[----:B------:R-:W1:Y:S08]  /*01f0*/  LDC.64 R2, c[0x0][0x380] ;  /* 0x0000e000ff027b82 */ /* 0x000e700000000a00 */
[----:B------:R-:W2:Y:S01]  /*0200*/  LDC.64 R12, c[0x0][0x388] ;  /* 0x0000e200ff0c7b82 */ /* 0x000ea20000000a00 */
[----:B-1----:R-:W-:-:S05]  /*0210*/  IMAD.WIDE R2, R17, 0x4, R2 ;  /* 0x0000000411027825 */ /* 0x002fca00078e0202 */
[----:B0-----:R-:W3:Y:S01]  /*0220*/  LDG.E R29, desc[UR4][R2.64] ;  /* 0x00000004021d7981 */ /* 0x001ee2000c1e1900 */
[----:B--2---:R-:W-:-:S03]  /*0230*/  IMAD.WIDE R12, R20, 0x4, R12 ;  /* 0x00000004140c7825 */ /* 0x004fc600078e020c */
[----:B------:R-:W2:Y:S04]  /*0240*/  LDG.E R22, desc[UR4][R2.64+0x4] ;  /* 0x0000040402167981 */ /* 0x000ea8000c1e1900 */
[----:B------:R0:W3:Y:S04]  /*0250*/  LDG.E R23, desc[UR4][R12.64] ;  /* 0x000000040c177981 */ /* 0x0000e8000c1e1900 */
[----:B------:R-:W4:Y:S04]  /*0260*/  LDG.E R27, desc[UR4][R2.64+0x8] ;  /* 0x00000804021b7981 */ /* 0x000f28000c1e1900 */
[----:B------:R-:W5:Y:S01]  /*0270*/  LDG.E R28, desc[UR4][R2.64+0xc] ;  /* 0x00000c04021c7981 */ /* 0x000f62000c1e1900 */
[----:B0-----:R-:W-:-:S05]  /*0280*/  IMAD.WIDE R12, R15, 0x4, R12 ;  /* 0x000000040f0c7825 */ /* 0x001fca00078e020c */
[----:B------:R0:W2:Y:S01]  /*0290*/  LDG.E R21, desc[UR4][R12.64] ;  /* 0x000000040c157981 */ /* 0x0000a2000c1e1900 */
[----:B------:R-:W-:-:S05]  /*02a0*/  IMAD.WIDE R4, R15, 0x4, R12 ;  /* 0x000000040f047825 */ /* 0x000fca00078e020c */
[----:B------:R1:W4:Y:S01]  /*02b0*/  LDG.E R24, desc[UR4][R4.64] ;  /* 0x0000000404187981 */ /* 0x000322000c1e1900 */
[----:B------:R-:W-:-:S04]  /*02c0*/  IMAD.WIDE R6, R15, 0x4, R4 ;  /* 0x000000040f067825 */ /* 0x000fc800078e0204 */
[C---:B------:R-:W-:Y:S02]  /*02d0*/  IMAD.WIDE R8, R15.reuse, 0x4, R6 ;  /* 0x000000040f087825 */ /* 0x040fe400078e0206 */
[----:B------:R-:W5:Y:S02]  /*02e0*/  LDG.E R7, desc[UR4][R6.64] ;  /* 0x0000000406077981 */ /* 0x000f64000c1e1900 */
[C---:B------:R-:W-:Y:S02]  /*02f0*/  IMAD.WIDE R10, R15.reuse, 0x4, R8 ;  /* 0x000000040f0a7825 */ /* 0x040fe400078e0208 */
[----:B------:R-:W5:Y:S02]  /*0300*/  LDG.E R8, desc[UR4][R8.64] ;  /* 0x0000000408087981 */ /* 0x000f64000c1e1900 */
[C---:B0-----:R-:W-:Y:S02]  /*0310*/  IMAD.WIDE R12, R15.reuse, 0x4, R10 ;  /* 0x000000040f0c7825 */ /* 0x041fe400078e020a */
[----:B------:R-:W5:Y:S04]  /*0320*/  LDG.E R6, desc[UR4][R2.64+0x14] ;  /* 0x0000140402067981 */ /* 0x000f68000c1e1900 */
[----:B------:R-:W5:Y:S01]  /*0330*/  LDG.E R11, desc[UR4][R10.64] ;  /* 0x000000040a0b7981 */ /* 0x000f62000c1e1900 */
[----:B-1----:R-:W-:-:S03]  /*0340*/  IMAD.WIDE R4, R15, 0x4, R12 ;  /* 0x000000040f047825 */ /* 0x002fc600078e020c */
[----:B------:R-:W5:Y:S04]  /*0350*/  LDG.E R9, desc[UR4][R2.64+0x18] ;  /* 0x0000180402097981 */ /* 0x000f68000c1e1900 */
[----:B------:R-:W5:Y:S04]  /*0360*/  LDG.E R5, desc[UR4][R4.64] ;  /* 0x0000000404057981 */ /* 0x000f68000c1e1900 */
[----:B------:R-:W5:Y:S01]  /*0370*/  LDG.E R10, desc[UR4][R2.64+0x1c] ;  /* 0x00001c04020a7981 */ /* 0x000f62000c1e1900 */
[----:B---3--:R-:W-:-:S03]  /*0380*/  FFMA R23, R29, R23, R26 ;  /* 0x000000171d177223 */ /* 0x008fc6000000001a */
[----:B------:R-:W3:Y:S04]  /*0390*/  LDG.E R29, desc[UR4][R2.64+0x10] ;  /* 0x00001004021d7981 */ /* 0x000ee8000c1e1900 */
[----:B------:R-:W3:Y:S01]  /*03a0*/  LDG.E R26, desc[UR4][R12.64] ;  /* 0x000000040c1a7981 */ /* 0x000ee2000c1e1900 */
[----:B------:R-:W-:Y:S01]  /*03b0*/  IADD3 R19, PT, PT, R19, 0x8, RZ ;  /* 0x0000000813137810 */ /* 0x000fe20007ffe0ff */
[----:B--2---:R-:W-:-:S03]  /*03c0*/  FFMA R22, R22, R21, R23 ;  /* 0x0000001516167223 */ /* 0x004fc60000000017 */
[----:B------:R-:W-:Y:S01]  /*03d0*/  ISETP.NE.AND P1, PT, R19, RZ, PT ;  /* 0x000000ff1300720c */ /* 0x000fe20003f25270 */
[----:B----4-:R-:W-:-:S04]  /*03e0*/  FFMA R27, R27, R24, R22 ;  /* 0x000000181b1b7223 */ /* 0x010fc80000000016 */
[----:B-----5:R-:W-:Y:S01]  /*03f0*/  FFMA R28, R28, R7, R27 ;  /* 0x000000071c1c7223 */ /* 0x020fe2000000001b */
[----:B------:R-:W-:Y:S02]  /*0400*/  IADD3 R18, PT, PT, R18, 0x8, RZ ;  /* 0x0000000812127810 */ /* 0x000fe40007ffe0ff */
[----:B------:R-:W-:Y:S02]  /*0410*/  IADD3 R17, PT, PT, R17, 0x8, RZ ;  /* 0x0000000811117810 */ /* 0x000fe40007ffe0ff */
[----:B------:R-:W-:Y:S01]  /*0420*/  LEA R20, R15, R20, 0x3 ;  /* 0x000000140f147211 */ /* 0x000fe200078e18ff */
[----:B---3--:R-:W-:-:S04]  /*0430*/  FFMA R29, R29, R8, R28 ;  /* 0x000000081d1d7223 */ /* 0x008fc8000000001c */
[----:B------:R-:W-:-:S04]  /*0440*/  FFMA R6, R6, R11, R29 ;  /* 0x0000000b06067223 */ /* 0x000fc8000000001d */
[----:B------:R-:W-:-:S04]  /*0450*/  FFMA R9, R9, R26, R6 ;  /* 0x0000001a09097223 */ /* 0x000fc80000000006 */
[----:B------:R-:W-:Y:S01]  /*0460*/  FFMA R26, R10, R5, R9 ;  /* 0x000000050a1a7223 */ /* 0x000fe20000000009 */
[----:B------:R-:W-:Y:S06]  /*0470*/  @P1 BRA `(.L_x_3) ;  /* 0xfffffffc005c1947 */ /* 0x000fec000383ffff */
.L_x_2:
[----:B0-----:R-:W-:Y:S05]  /*0480*/  BSYNC.RECONVERGENT B0 ;  /* 0x0000000000007941 */ /* 0x001fea0003800200 */
.L_x_1:
[----:B------:R-:W-:Y:S04]  /*0490*/  BSSY.RECONVERGENT B0, `(.L_x_4) ;  /* 0x0000039000007945 */ /* 0x000fe80003800200 */
[----:B------:R-:W-:Y:S05]  /*04a0*/  @!P0 BRA `(.L_x_5) ;  /* 0x0000000000dc8947 */ /* 0x000fea0003800000 */
[----:B------:R-:W-:Y:S01]  /*04b0*/  ISETP.GE.U32.AND P0, PT, R25, 0x4, PT ;  /* 0x000000041900780c */ /* 0x000fe20003f06070 */
[----:B------:R-:W-:Y:S01]  /*04c0*/  BSSY.RECONVERGENT B1, `(.L_x_6) ;  /* 0x000001a000017945 */ /* 0x000fe20003800200 */
[----:B------:R-:W-:-:S04]  /*04d0*/  LOP3.LUT R12, R16, 0x3, RZ, 0xc0, !PT ;  /* 0x00000003100c7812 */ /* 0x000fc800078ec0ff */
[----:B------:R-:W-:-:S07]  /*04e0*/  ISETP.NE.AND P1, PT, R12, RZ, PT ;  /* 0x000000ff0c00720c */ /* 0x000fce0003f25270 */
[----:B------:R-:W-:Y:S06]  /*04f0*/  @!P0 BRA `(.L_x_7) ;  /* 0x0000000000588947 */ /* 0x000fec0003800000 */
[----:B------:R-:W0:Y:S01]  /*0500*/  LDC.64 R8, c[0x0][0x388] ;  /* 0x0000e200ff087b82 */ /* 0x000e220000000a00 */
[----:B------:R-:W-:-:S07]  /*0510*/  IMAD R5, R18, R15, R14 ;  /* 0x0000000f12057224 */ /* 0x000fce00078e020e */
[----:B------:R-:W1:Y:S01]  /*0520*/  LDC.64 R2, c[0x0][0x380] ;  /* 0x0000e000ff027b82 */ /* 0x000e620000000a00 */
[----:B0-----:R-:W-:-:S04]  /*0530*/  IMAD.WIDE R8, R5, 0x4, R8 ;  /* 0x0000000405087825 */ /* 0x001fc800078e0208 */
[----:B------:R-:W-:Y:S02]  /*0540*/  IMAD R5, R0, R15, R18 ;  /* 0x0000000f00057224 */ /* 0x000fe400078e0212 */
[----:B------:R-:W-:Y:S02]  /*0550*/  IMAD.WIDE R10, R15, 0x4, R8 ;  /* 0x000000040f0a7825 */ /* 0x000fe400078e0208 */
[----:B------:R-:W2:Y:S02]  /*0560*/  LDG.E R8, desc[UR4][R8.64] ;  /* 0x0000000408087981 */ /* 0x000ea4000c1e1900 */
[----:B-1----:R-:W-:-:S04]  /*0570*/  IMAD.WIDE R2, R5, 0x4, R2 ;  /* 0x0000000405027825 */ /* 0x002fc800078e0202 */
[C---:B------:R-:W-:Y:S01]  /*0580*/  IMAD.WIDE R4, R15.reuse, 0x4, R10 ;  /* 0x000000040f047825 */ /* 0x040fe200078e020a */
[----:B------:R-:W2:Y:S04]  /*0590*/  LDG.E R13, desc[UR4][R2.64] ;  /* 0x00000004020d7981 */ /* 0x000ea8000c1e1900 */
[----:B------:R-:W3:Y:S01]  /*05a0*/  LDG.E R10, desc[UR4][R10.64] ;  /* 0x000000040a0a7981 */ /* 0x000ee2000c1e1900 */
[----:B------:R-:W-:-:S03]  /*05b0*/  IMAD.WIDE R6, R15, 0x4, R4 ;  /* 0x000000040f067825 */ /* 0x000fc600078e0204 */
[----:B------:R-:W3:Y:S04]  /*05c0*/  LDG.E R20, desc[UR4][R2.64+0x4] ;  /* 0x0000040402147981 */ /* 0x000ee8000c1e1900 */
[----:B------:R-:W4:Y:S04]  /*05d0*/  LDG.E R17, desc[UR4][R4.64] ;  /* 0x0000000404117981 */ /* 0x000f28000c1e1900 */
[----:B------:R-:W4:Y:S04]  /*05e0*/  LDG.E R22, desc[UR4][R2.64+0x8] ;  /* 0x0000080402167981 */ /* 0x000f28000c1e1900 */
[----:B------:R-:W5:Y:S04]  /*05f0*/  LDG.E R24, desc[UR4][R2.64+0xc] ;  /* 0x00000c0402187981 */ /* 0x000f68000c1e1900 */
[----:B------:R-:W5:Y:S01]  /*0600*/  LDG.E R6, desc[UR4][R6.64] ;  /* 0x0000000406067981 */ /* 0x000f62000c1e1900 */
[----:B------:R-:W-:Y:S01]  /*0610*/  IADD3 R18, PT, PT, R18, 0x4, RZ ;  /* 0x0000000412127810 */ /* 0x000fe20007ffe0ff */
[----:B--2---:R-:W-:-:S04]  /*0620*/  FFMA R13, R13, R8, R26 ;  /* 0x000000080d0d7223 */ /* 0x004fc8000000001a */
[----:B---3--:R-:W-:-:S04]  /*0630*/  FFMA R13, R20, R10, R13 ;  /* 0x0000000a140d7223 */ /* 0x008fc8000000000d */
[----:B----4-:R-:W-:-:S04]  /*0640*/  FFMA R13, R22, R17, R13 ;  /* 0x00000011160d7223 */ /* 0x010fc8000000000d */
[----:B-----5:R-:W-:-:S07]  /*0650*/  FFMA R26, R24, R6, R13 ;  /* 0x00000006181a7223 */ /* 0x020fce000000000d */
.L_x_7:
[----:B------:R-:W-:Y:S05]  /*0660*/  BSYNC.RECONVERGENT B1 ;  /* 0x0000000000017941 */ /* 0x000fea0003800200 */
.L_x_6:
[----:B------:R-:W-:Y:S05]  /*0670*/  @!P1 BRA `(.L_x_5) ;  /* 0x0000000000689947 */ /* 0x000fea0003800000 */
[----:B------:R-:W0:Y:S01]  /*0680*/  LDC.64 R8, c[0x0][0x388] ;  /* 0x0000e200ff087b82 */ /* 0x000e220000000a00 */
[----:B------:R-:W-:Y:S02]  /*0690*/  ISETP.NE.AND P0, PT, R12, 0x1, PT ;  /* 0x000000010c00780c */ /* 0x000fe40003f05270 */
[----:B------:R-:W-:-:S04]  /*06a0*/  LOP3.LUT R16, R16, 0x1, RZ, 0xc0, !PT ;  /* 0x0000000110107812 */ /* 0x000fc800078ec0ff */
[----:B------:R-:W-:Y:S01]  /*06b0*/  ISETP.NE.U32.AND P1, PT, R16, 0x1, PT ;  /* 0x000000011000780c */ /* 0x000fe20003f25070 */
[----:B------:R-:W1:Y:S06]  /*06c0*/  LDC.64 R6, c[0x0][0x380] ;  /* 0x0000e000ff067b82 */ /* 0x000e6c0000000a00 */
[-C--:B------:R-:W-:Y:S02]  /*06d0*/  @P0 IMAD R11, R18, R15.reuse, R14 ;  /* 0x0000000f120b0224 */ /* 0x080fe400078e020e */
[----:B------:R-:W2:Y:S01]  /*06e0*/  LDC.64 R4, c[0x0][0x380] ;  /* 0x0000e000ff047b82 */ /* 0x000ea20000000a00 */
[----:B------:R-:W-:Y:S01]  /*06f0*/  @P0 IMAD R13, R0, R15, R18 ;  /* 0x0000000f000d0224 */ /* 0x000fe200078e0212 */
[----:B------:R-:W-:-:S05]  /*0700*/  @P0 IADD3 R18, PT, PT, R18, 0x2, RZ ;  /* 0x0000000212120810 */ /* 0x000fca0007ffe0ff */
[----:B------:R-:W-:Y:S01]  /*0710*/  @!P1 IMAD R17, R18, R15, R14 ;  /* 0x0000000f12119224 */ /* 0x000fe200078e020e */
[----:B------:R-:W3:Y:S01]  /*0720*/  LDC.64 R2, c[0x0][0x388] ;  /* 0x0000e200ff027b82 */ /* 0x000ee20000000a00 */
[----:B0-----:R-:W-:-:S05]  /*0730*/  @P0 IMAD.WIDE R10, R11, 0x4, R8 ;  /* 0x000000040b0a0825 */ /* 0x001fca00078e0208 */
[----:B------:R-:W4:Y:S01]  /*0740*/  @P0 LDG.E R12, desc[UR4][R10.64] ;  /* 0x000000040a0c0981 */ /* 0x000f22000c1e1900 */
[----:B-1----:R-:W-:-:S04]  /*0750*/  @P0 IMAD.WIDE R8, R13, 0x4, R6 ;  /* 0x000000040d080825 */ /* 0x002fc800078e0206 */
[----:B------:R-:W-:Y:S01]  /*0760*/  @!P1 IMAD R13, R0, R15, R18 ;  /* 0x0000000f000d9224 */ /* 0x000fe200078e0212 */
[----:B------:R-:W4:Y:S01]  /*0770*/  @P0 LDG.E R19, desc[UR4][R8.64] ;  /* 0x0000000408130981 */ /* 0x000f22000c1e1900 */
[----:B------:R-:W-:-:S03]  /*0780*/  @P0 IMAD.WIDE R6, R15, 0x4, R10 ;  /* 0x000000040f060825 */ /* 0x000fc600078e020a */
[----:B------:R-:W5:Y:S01]  /*0790*/  @P0 LDG.E R21, desc[UR4][R8.64+0x4] ;  /* 0x0000040408150981 */ /* 0x000f62000c1e1900 */
[----:B--2---:R-:W-:-:S03]  /*07a0*/  @!P1 IMAD.WIDE R4, R13, 0x4, R4 ;  /* 0x000000040d049825 */ /* 0x004fc600078e0204 */
[----:B------:R-:W5:Y:S01]  /*07b0*/  @P0 LDG.E R6, desc[UR4][R6.64] ;  /* 0x0000000406060981 */ /* 0x000f62000c1e1900 */
[----:B---3--:R-:W-:-:S03]  /*07c0*/  @!P1 IMAD.WIDE R2, R17, 0x4, R2 ;  /* 0x0000000411029825 */ /* 0x008fc600078e0202 */
[----:B------:R-:W2:Y:S04]  /*07d0*/  @!P1 LDG.E R5, desc[UR4][R4.64] ;  /* 0x0000000404059981 */ /* 0x000ea8000c1e1900 */
[----:B------:R-:W2:Y:S01]  /*07e0*/  @!P1 LDG.E R2, desc[UR4][R2.64] ;  /* 0x0000000402029981 */ /* 0x000ea2000c1e1900 */
[----:B----4-:R-:W-:-:S04]  /*07f0*/  @P0 FFMA R12, R19, R12, R26 ;  /* 0x0000000c130c0223 */ /* 0x010fc8000000001a */
[----:B-----5:R-:W-:-:S04]  /*0800*/  @P0 FFMA R26, R21, R6, R12 ;  /* 0x00000006151a0223 */ /* 0x020fc8000000000c */
[----:B--2---:R-:W-:-:S07]  /*0810*/  @!P1 FFMA R26, R5, R2, R26 ;  /* 0x00000002051a9223 */ /* 0x004fce000000001a */
.L_x_5:
[----:B------:R-:W-:Y:S05]  /*0820*/  BSYNC.RECONVERGENT B0 ;  /* 0x0000000000007941 */ /* 0x000fea0003800200 */
.L_x_4:
[----:B------:R-:W0:Y:S01]  /*0830*/  LDC.64 R2, c[0x0][0x390] ;  /* 0x0000e400ff027b82 */ /* 0x000e220000000a00 */
[----:B------:R-:W-:-:S04]  /*0840*/  IMAD R15, R0, R15, R14 ;  /* 0x0000000f000f7224 */ /* 0x000fc800078e020e */
[----:B0-----:R-:W-:-:S05]  /*0850*/  IMAD.WIDE R2, R15, 0x4, R2 ;  /* 0x000000040f027825 */ /* 0x001fca00078e0202 */
[----:B------:R-:W-:Y:S01]  /*0860*/  STG.E desc[UR4][R2.64], R26 ;  /* 0x0000001a02007986 */ /* 0x000fe2000c101904 */
[----:B------:R-:W-:Y:S05]  /*0870*/  EXIT ;  /* 0x000000000000794d */ /* 0x000fea0003800000 */
.L_x_0:
[----:B------:R-:W1:Y:S01]  /*0880*/  LDC.64 R2, c[0x0][0x390] ;  /* 0x0000e400ff027b82 */ /* 0x000e620000000a00 */
[----:B------:R-:W-:-:S04]  /*0890*/  IMAD R15, R0, R15, R14 ;  /* 0x0000000f000f7224 */ /* 0x000fc800078e020e */
[----:B-1----:R-:W-:-:S05]  /*08a0*/  IMAD.WIDE.U32 R2, R15, 0x4, R2 ;  /* 0x000000040f027825 */ /* 0x002fca00078e0002 */
[----:B0-----:R-:W-:Y:S01]  /*08b0*/  STG.E desc[UR4][R2.64], RZ ;  /* 0x000000ff02007986 */ /* 0x001fe2000c101904 */
[----:B------:R-:W-:Y:S05]  /*08c0*/  EXIT ;  /* 0x000000000000794d */ /* 0x000fea0003800000 */
.L_x_8:
[----:B------:R-:W-:-:S00]  /*08d0*/  BRA `(.L_x_8) ;  /* 0xfffffffc00fc7947 */ /* 0x000fc0000383ffff */
[----:B------:R-:W-:-:S00]  /*08e0*/  NOP ;  /* 0x0000000000007918 */ /* 0x000fc00000000000 */
        /* <DEDUP_REMOVED lines=9> */
.L_x_9:


//--------------------- .nv.shared.reserved.0     --------------------------
	.section	.nv.shared.reserved.0,"aw",@nobits
	.weak		__nv_reservedSMEM_offset_0_alias
	.size		__nv_reservedSMEM_offset_0_alias, 0, 64
	.other		__nv_reservedSMEM_offset_0_alias,@"STO_CUDA_RESERVED_SHARED STV_DEFAULT"
__nv_reservedSMEM_offset_0_alias:
	.zero		0
	.zero		64


//--------------------- .nv.constant0._Z30lower_triangular_matmul_kernelPKfS0_Pfi --------------------------
	.section	.nv.constant0._Z30lower_triangular_matmul_kernelPKfS0_Pfi,"a",@progbits
	.sectionflags	@""
	.align	4
.nv.constant0._Z30lower_triangular_matmul_kernelPKfS0_Pfi:
	.zero		924


//--------------------- SYMBOLS --------------------------

	.type		.nv.reservedSmem.offset0,@object
	.size		.nv.reservedSmem.offset0,0x4
